//
// Generated by NVIDIA NVVM Compiler
//
// Compiler Build ID: CL-36424714
// Cuda compilation tools, release 13.0, V13.0.88
// Based on NVVM 20.0.0
//

.version 9.0
.target sm_100
.address_size 64

	// .globl	_Z9saxpy_gpuPKfPff

.visible .entry _Z9saxpy_gpuPKfPff(
	.param .u64 .ptr .align 1 _Z9saxpy_gpuPKfPff_param_0,
	.param .u64 .ptr .align 1 _Z9saxpy_gpuPKfPff_param_1,
	.param .f32 _Z9saxpy_gpuPKfPff_param_2
)
{
	.reg .pred 	%p<2>;
	.reg .b32 	%r<4>;
	.reg .b32 	%f<5>;
	.reg .b64 	%rd<11>;

	ld.param.u64 	%rd2, [_Z9saxpy_gpuPKfPff_param_0];
	ld.param.u64 	%rd3, [_Z9saxpy_gpuPKfPff_param_1];
	ld.param.f32 	%f1, [_Z9saxpy_gpuPKfPff_param_2];
	mov.u32 	%r1, %ctaid.x;
	mov.u32 	%r2, %ntid.x;
	mul.wide.u32 	%rd4, %r1, %r2;
	mov.u32 	%r3, %tid.x;
	cvt.u64.u32 	%rd5, %r3;
	add.s64 	%rd1, %rd4, %rd5;
	setp.gt.u64 	%p1, %rd1, 536870911;
	@%p1 bra 	$L__BB0_2;
	cvta.to.global.u64 	%rd6, %rd2;
	cvta.to.global.u64 	%rd7, %rd3;
	shl.b64 	%rd8, %rd1, 2;
	add.s64 	%rd9, %rd6, %rd8;
	ld.global.f32 	%f2, [%rd9];
	add.s64 	%rd10, %rd7, %rd8;
	ld.global.f32 	%f3, [%rd10];
	fma.rn.f32 	%f4, %f1, %f2, %f3;
	st.global.f32 	[%rd10], %f4;
$L__BB0_2:
	ret;

}


// ===== COMPILED SASS (sm_100) =====

	.target	sm_100

	.elftype	@"ET_EXEC"


//--------------------- .note.nv.tkinfo           --------------------------
	.section	.note.nv.tkinfo,"",@"SHT_NOTE"
	.sectionflags	@"SHF_NOTE_NV_TKINFO"
	.tkinfo
        /*0018*/ 	.word	0x00000002
        /*0030*/ 	.string	""
        /*0030*/ 	.string	"ptxas"
        /*0030*/ 	.string	"Cuda compilation tools, release 13.0, V13.0.88"
        /*0030*/ 	.string	"Build cuda_13.0.r13.0/compiler.36424714_0"
        /*0030*/ 	.string	"-arch sm_100 -m 64 "



//--------------------- .note.nv.cuinfo           --------------------------
	.section	.note.nv.cuinfo,"",@"SHT_NOTE"
	.sectionflags	@"SHF_NOTE_NV_CUINFO"
        /*0018*/ 	.short	0x0002
        /*001a*/ 	.short	0x0064
        /*001c*/ 	.short	0x0082
	.zero		2


//--------------------- .nv.info                  --------------------------
	.section	.nv.info,"",@"SHT_CUDA_INFO"
	.align	4


	//----- nvinfo : EIATTR_REGCOUNT
	.align		4
        /*0000*/ 	.byte	0x04, 0x2f
        /*0002*/ 	.short	(.L_1 - .L_0)
	.align		4
.L_0:
        /*0004*/ 	.word	index@(_Z9saxpy_gpuPKfPff)
        /*0008*/ 	.word	0x0000000a


	//----- nvinfo : EIATTR_FRAME_SIZE
	.align		4
.L_1:
        /*000c*/ 	.byte	0x04, 0x11
        /*000e*/ 	.short	(.L_3 - .L_2)
	.align		4
.L_2:
        /*0010*/ 	.word	index@(_Z9saxpy_gpuPKfPff)
        /*0014*/ 	.word	0x00000000


	//----- nvinfo : EIATTR_MIN_STACK_SIZE
	.align		4
.L_3:
        /*0018*/ 	.byte	0x04, 0x12
        /*001a*/ 	.short	(.L_5 - .L_4)
	.align		4
.L_4:
        /*001c*/ 	.word	index@(_Z9saxpy_gpuPKfPff)
        /*0020*/ 	.word	0x00000000
.L_5:


//--------------------- .nv.compat                --------------------------
	.section	.nv.compat,"",@"SHT_CUDA_COMPAT_INFO"
	.align	4
        /*0000*/ 	.byte	0x02, 0x09, 0x00, 0x00, 0x02, 0x02, 0x01, 0x00, 0x02, 0x05, 0x05, 0x00, 0x03, 0x07, 0x01, 0x01
        /*0010*/ 	.byte	0x02, 0x03, 0x00, 0x00, 0x02, 0x06, 0x01, 0x00, 0x04, 0x0b, 0x08, 0x00, 0x09, 0x00, 0x00, 0x00
        /*0020*/ 	.byte	0x00, 0x00, 0x00, 0x00


//--------------------- .nv.info._Z9saxpy_gpuPKfPff --------------------------
	.section	.nv.info._Z9saxpy_gpuPKfPff,"",@"SHT_CUDA_INFO"
	.sectionflags	@""
	.align	4


	//----- nvinfo : EIATTR_CUDA_API_VERSION
	.align		4
        /*0000*/ 	.byte	0x04, 0x37
        /*0002*/ 	.short	(.L_7 - .L_6)
.L_6:
        /*0004*/ 	.word	0x00000082


	//----- nvinfo : EIATTR_KPARAM_INFO
	.align		4
.L_7:
        /*0008*/ 	.byte	0x04, 0x17
        /*000a*/ 	.short	(.L_9 - .L_8)
.L_8:
        /*000c*/ 	.word	0x00000000
        /*0010*/ 	.short	0x0002
        /*0012*/ 	.short	0x0010
        /*0014*/ 	.byte	0x00, 0xf0, 0x11, 0x00


	//----- nvinfo : EIATTR_KPARAM_INFO
	.align		4
.L_9:
        /*0018*/ 	.byte	0x04, 0x17
        /*001a*/ 	.short	(.L_11 - .L_10)
.L_10:
        /*001c*/ 	.word	0x00000000
        /*0020*/ 	.short	0x0001
        /*0022*/ 	.short	0x0008
        /*0024*/ 	.byte	0x00, 0xf5, 0x21, 0x00


	//----- nvinfo : EIATTR_KPARAM_INFO
	.align		4
.L_11:
        /*0028*/ 	.byte	0x04, 0x17
        /*002a*/ 	.short	(.L_13 - .L_12)
.L_12:
        /*002c*/ 	.word	0x00000000
        /*0030*/ 	.short	0x0000
        /*0032*/ 	.short	0x0000
        /*0034*/ 	.byte	0x00, 0xf5, 0x21, 0x00


	//----- nvinfo : EIATTR_SPARSE_MMA_MASK
	.align		4
.L_13:
        /*0038*/ 	.byte	0x03, 0x50
        /*003a*/ 	.short	0x0000


	//----- nvinfo : EIATTR_MAXREG_COUNT
	.align		4
        /*003c*/ 	.byte	0x03, 0x1b
        /*003e*/ 	.short	0x00ff


	//----- nvinfo : EIATTR_MERCURY_ISA_VERSION
	.align		4
        /*0040*/ 	.byte	0x03, 0x5f
        /*0042*/ 	.short	0x0101


	//----- nvinfo : EIATTR_VRC_CTA_INIT_COUNT
	.align		4
        /*0044*/ 	.byte	0x02, 0x4a
	.zero		1
	.zero		1


	//----- nvinfo : EIATTR_EXIT_INSTR_OFFSETS
	.align		4
        /*0048*/ 	.byte	0x04, 0x1c
        /*004a*/ 	.short	(.L_15 - .L_14)


	//   ....[0]....
.L_14:
        /*004c*/ 	.word	0x00000080


	//   ....[1]....
        /*0050*/ 	.word	0x00000160


	//----- nvinfo : EIATTR_CBANK_PARAM_SIZE
	.align		4
.L_15:
        /*0054*/ 	.byte	0x03, 0x19
        /*0056*/ 	.short	0x0014


	//----- nvinfo : EIATTR_PARAM_CBANK
	.align		4
        /*0058*/ 	.byte	0x04, 0x0a
        /*005a*/ 	.short	(.L_17 - .L_16)
	.align		4
.L_16:
        /*005c*/ 	.word	index@(.nv.constant0._Z9saxpy_gpuPKfPff)
        /*0060*/ 	.short	0x0380
        /*0062*/ 	.short	0x0014


	//----- nvinfo : EIATTR_SW_WAR
	.align		4
.L_17:
        /*0064*/ 	.byte	0x04, 0x36
        /*0066*/ 	.short	(.L_19 - .L_18)
.L_18:
        /*0068*/ 	.word	0x00000008
.L_19:


//--------------------- .nv.callgraph             --------------------------
	.section	.nv.callgraph,"",@"SHT_CUDA_CALLGRAPH"
	.align	4
	.sectionentsize	8
	.align		4
        /*0000*/ 	.word	0x00000000
	.align		4
        /*0004*/ 	.word	0xffffffff
	.align		4
        /*0008*/ 	.word	0x00000000
	.align		4
        /*000c*/ 	.word	0xfffffffe
	.align		4
        /*0010*/ 	.word	0x00000000
	.align		4
        /*0014*/ 	.word	0xfffffffd
	.align		4
        /*0018*/ 	.word	0x00000000
	.align		4
        /*001c*/ 	.word	0xfffffffc


//--------------------- .text._Z9saxpy_gpuPKfPff  --------------------------
	.section	.text._Z9saxpy_gpuPKfPff,"ax",@progbits
	.align	128
        .global         _Z9saxpy_gpuPKfPff
        .type           _Z9saxpy_gpuPKfPff,@function
        .size           _Z9saxpy_gpuPKfPff,(.L_x_1 - _Z9saxpy_gpuPKfPff)
        .other          _Z9saxpy_gpuPKfPff,@"STO_CUDA_ENTRY STV_DEFAULT"
_Z9saxpy_gpuPKfPff:
.text._Z9saxpy_gpuPKfPff:
[----:B------:R-:W-:Y:S01]  /*0000*/  LDC R1, c[0x0][0x37c] ;  /* 0x0000df00ff017b82 */ /* 0x000fe20000000800 */
[----:B------:R-:W0:Y:S07]  /*0010*/  S2R R2, SR_TID.X ;  /* 0x0000000000027919 */ /* 0x000e2e0000002100 */
[----:B------:R-:W0:Y:S01]  /*0020*/  S2UR UR4, SR_CTAID.X ;  /* 0x00000000000479c3 */ /* 0x000e220000002500 */
[----:B------:R-:W-:-:S07]  /*0030*/  IMAD.MOV.U32 R3, RZ, RZ, RZ ;  /* 0x000000ffff037224 */ /* 0x000fce00078e00ff */
[----:B------:R-:W0:Y:S02]  /*0040*/  LDC R5, c[0x0][0x360] ;  /* 0x0000d800ff057b82 */ /* 0x000e240000000800 */
[----:B0-----:R-:W-:-:S03]  /*0050*/  IMAD.WIDE.U32 R2, R5, UR4, R2 ;  /* 0x0000000405027c25 */ /* 0x001fc6000f8e0002 */
[----:B------:R-:W-:-:S04]  /*0060*/  ISETP.GT.U32.AND P0, PT, R2, 0x1fffffff, PT ;  /* 0x1fffffff0200780c */ /* 0x000fc80003f04070 */
[----:B------:R-:W-:-:S13]  /*0070*/  ISETP.GT.U32.AND.EX P0, PT, R3, RZ, PT, P0 ;  /* 0x000000ff0300720c */ /* 0x000fda0003f04100 */
[----:B------:R-:W-:Y:S05]  /*0080*/  @P0 EXIT ;  /* 0x000000000000094d */ /* 0x000fea0003800000 */
[----:B------:R-:W0:Y:S01]  /*0090*/  LDCU.128 UR8, c[0x0][0x380] ;  /* 0x00007000ff0877ac */ /* 0x000e220008000c00 */
[C---:B------:R-:W-:Y:S01]  /*00a0*/  IMAD.SHL.U32 R0, R2.reuse, 0x4, RZ ;  /* 0x0000000402007824 */ /* 0x040fe200078e00ff */
[----:B------:R-:W-:Y:S01]  /*00b0*/  SHF.L.U64.HI R3, R2, 0x2, R3 ;  /* 0x0000000202037819 */ /* 0x000fe20000010203 */
[----:B------:R-:W1:Y:S01]  /*00c0*/  LDCU.64 UR4, c[0x0][0x358] ;  /* 0x00006b00ff0477ac */ /* 0x000e620008000a00 */
[----:B------:R-:W2:Y:S02]  /*00d0*/  LDCU UR6, c[0x0][0x390] ;  /* 0x00007200ff0677ac */ /* 0x000ea40008000800 */
[C---:B0-----:R-:W-:Y:S02]  /*00e0*/  IADD3 R4, P0, PT, R0.reuse, UR8, RZ ;  /* 0x0000000800047c10 */ /* 0x041fe4000ff1e0ff */
[----:B------:R-:W-:Y:S02]  /*00f0*/  IADD3 R2, P1, PT, R0, UR10, RZ ;  /* 0x0000000a00027c10 */ /* 0x000fe4000ff3e0ff */
[----:B------:R-:W-:-:S02]  /*0100*/  IADD3.X R5, PT, PT, R3, UR9, RZ, P0, !PT ;  /* 0x0000000903057c10 */ /* 0x000fc400087fe4ff */
[----:B------:R-:W-:-:S03]  /*0110*/  IADD3.X R3, PT, PT, R3, UR11, RZ, P1, !PT ;  /* 0x0000000b03037c10 */ /* 0x000fc60008ffe4ff */
[----:B-1----:R-:W2:Y:S04]  /*0120*/  LDG.E R4, desc[UR4][R4.64] ;  /* 0x0000000404047981 */ /* 0x002ea8000c1e1900 */
[----:B------:R-:W2:Y:S02]  /*0130*/  LDG.E R7, desc[UR4][R2.64] ;  /* 0x0000000402077981 */ /* 0x000ea4000c1e1900 */
[----:B--2---:R-:W-:-:S05]  /*0140*/  FFMA R7, R4, UR6, R7 ;  /* 0x0000000604077c23 */ /* 0x004fca0008000007 */
[----:B------:R-:W-:Y:S01]  /*0150*/  STG.E desc[UR4][R2.64], R7 ;  /* 0x0000000702007986 */ /* 0x000fe2000c101904 */
[----:B------:R-:W-:Y:S05]  /*0160*/  EXIT ;  /* 0x000000000000794d */ /* 0x000fea0003800000 */
.L_x_0:
[----:B------:R-:W-:-:S00]  /*0170*/  BRA `(.L_x_0) ;  /* 0xfffffffc00fc7947 */ /* 0x000fc0000383ffff */
[----:B------:R-:W-:-:S00]  /*0180*/  NOP ;  /* 0x0000000000007918 */ /* 0x000fc00000000000 */
[----:B------:R-:W-:-:S00]  /*0190*/  NOP ;  /* 0x0000000000007918 */ /* 0x000fc00000000000 */
[----:B------:R-:W-:-:S00]  /*01a0*/  NOP ;  /* 0x0000000000007918 */ /* 0x000fc00000000000 */
[----:B------:R-:W-:-:S00]  /*01b0*/  NOP ;  /* 0x0000000000007918 */ /* 0x000fc00000000000 */
[----:B------:R-:W-:-:S00]  /*01c0*/  NOP ;  /* 0x0000000000007918 */ /* 0x000fc00000000000 */
[----:B------:R-:W-:-:S00]  /*01d0*/  NOP ;  /* 0x0000000000007918 */ /* 0x000fc00000000000 */
[----:B------:R-:W-:-:S00]  /*01e0*/  NOP ;  /* 0x0000000000007918 */ /* 0x000fc00000000000 */
[----:B------:R-:W-:-:S00]  /*01f0*/  NOP ;  /* 0x0000000000007918 */ /* 0x000fc00000000000 */
.L_x_1:


//--------------------- .nv.shared.reserved.0     --------------------------
	.section	.nv.shared.reserved.0,"aw",@nobits
	.weak		__nv_reservedSMEM_offset_0_alias
	.size		__nv_reservedSMEM_offset_0_alias, 0, 64
	.other		__nv_reservedSMEM_offset_0_alias,@"STO_CUDA_RESERVED_SHARED STV_DEFAULT"
__nv_reservedSMEM_offset_0_alias:
	.zero		0
	.zero		64


//--------------------- .nv.constant0._Z9saxpy_gpuPKfPff --------------------------
	.section	.nv.constant0._Z9saxpy_gpuPKfPff,"a",@progbits
	.sectionflags	@""
	.align	4
.nv.constant0._Z9saxpy_gpuPKfPff:
	.zero		916


//--------------------- SYMBOLS --------------------------

	.type		.nv.reservedSmem.offset0,@object
	.size		.nv.reservedSmem.offset0,0x4
